//
// Generated by NVIDIA NVVM Compiler
//
// Compiler Build ID: CL-36424714
// Cuda compilation tools, release 13.0, V13.0.88
// Based on NVVM 20.0.0
//

.version 9.0
.target sm_100
.address_size 64

	// .globl	_Z15matrixMulKernelPfS_S_
// _ZZ15matrixMulKernelPfS_S_E3Mds has been demoted
// _ZZ15matrixMulKernelPfS_S_E3Nds has been demoted

.visible .entry _Z15matrixMulKernelPfS_S_(
	.param .u64 .ptr .align 1 _Z15matrixMulKernelPfS_S__param_0,
	.param .u64 .ptr .align 1 _Z15matrixMulKernelPfS_S__param_1,
	.param .u64 .ptr .align 1 _Z15matrixMulKernelPfS_S__param_2
)
{
	.reg .pred 	%p<2>;
	.reg .b32 	%r<27>;
	.reg .b32 	%f<53>;
	.reg .b64 	%rd<13>;
	// demoted variable
	.shared .align 4 .b8 _ZZ15matrixMulKernelPfS_S_E3Mds[16];
	// demoted variable
	.shared .align 4 .b8 _ZZ15matrixMulKernelPfS_S_E3Nds[64];
	ld.param.u64 	%rd1, [_Z15matrixMulKernelPfS_S__param_0];
	ld.param.u64 	%rd2, [_Z15matrixMulKernelPfS_S__param_1];
	ld.param.u64 	%rd3, [_Z15matrixMulKernelPfS_S__param_2];
	mov.u32 	%r1, %tid.x;
	mov.u32 	%r6, %ctaid.x;
	mov.u32 	%r2, %tid.y;
	mov.u32 	%r7, %ctaid.y;
	shl.b32 	%r8, %r7, 1;
	add.s32 	%r3, %r8, %r2;
	shl.b32 	%r4, %r6, 1;
	add.s32 	%r9, %r4, %r1;
	max.u32 	%r10, %r3, %r9;
	setp.gt.u32 	%p1, %r10, 7;
	@%p1 bra 	$L__BB0_2;
	cvta.to.global.u64 	%rd4, %rd1;
	cvta.to.global.u64 	%rd5, %rd2;
	cvta.to.global.u64 	%rd6, %rd3;
	shl.b32 	%r11, %r3, 3;
	add.s32 	%r12, %r11, %r1;
	shl.b32 	%r13, %r2, 3;
	mov.u32 	%r14, _ZZ15matrixMulKernelPfS_S_E3Mds;
	add.s32 	%r15, %r14, %r13;
	shl.b32 	%r16, %r1, 2;
	add.s32 	%r17, %r15, %r16;
	add.s32 	%r18, %r9, %r13;
	shl.b32 	%r19, %r2, 5;
	mov.u32 	%r20, _ZZ15matrixMulKernelPfS_S_E3Nds;
	add.s32 	%r21, %r20, %r16;
	add.s32 	%r22, %r21, %r19;
	shl.b32 	%r23, %r4, 2;
	add.s32 	%r24, %r22, %r23;
	mul.wide.u32 	%rd7, %r12, 4;
	add.s64 	%rd8, %rd5, %rd7;
	ld.global.f32 	%f1, [%rd8];
	st.shared.f32 	[%r17], %f1;
	mul.wide.u32 	%rd9, %r18, 4;
	add.s64 	%rd10, %rd6, %rd9;
	ld.global.f32 	%f2, [%rd10];
	st.shared.f32 	[%r22], %f2;
	ld.global.f32 	%f3, [%rd10+16];
	st.shared.f32 	[%r24+16], %f3;
	bar.sync 	0;
	ld.shared.f32 	%f4, [%r15];
	ld.shared.f32 	%f5, [%r21];
	fma.rn.f32 	%f6, %f4, %f5, 0f00000000;
	add.s32 	%r25, %r21, %r23;
	ld.shared.f32 	%f7, [%r25+16];
	fma.rn.f32 	%f8, %f4, %f7, 0f00000000;
	ld.shared.f32 	%f9, [%r15+4];
	ld.shared.f32 	%f10, [%r21+32];
	fma.rn.f32 	%f11, %f9, %f10, %f6;
	ld.shared.f32 	%f12, [%r25+48];
	fma.rn.f32 	%f13, %f9, %f12, %f8;
	bar.sync 	0;
	ld.global.f32 	%f14, [%rd8+8];
	st.shared.f32 	[%r17], %f14;
	ld.global.f32 	%f15, [%rd10+64];
	st.shared.f32 	[%r22], %f15;
	ld.global.f32 	%f16, [%rd10+80];
	st.shared.f32 	[%r24+16], %f16;
	bar.sync 	0;
	ld.shared.f32 	%f17, [%r15];
	ld.shared.f32 	%f18, [%r21];
	fma.rn.f32 	%f19, %f17, %f18, %f11;
	ld.shared.f32 	%f20, [%r25+16];
	fma.rn.f32 	%f21, %f17, %f20, %f13;
	ld.shared.f32 	%f22, [%r15+4];
	ld.shared.f32 	%f23, [%r21+32];
	fma.rn.f32 	%f24, %f22, %f23, %f19;
	ld.shared.f32 	%f25, [%r25+48];
	fma.rn.f32 	%f26, %f22, %f25, %f21;
	bar.sync 	0;
	ld.global.f32 	%f27, [%rd8+16];
	st.shared.f32 	[%r17], %f27;
	ld.global.f32 	%f28, [%rd10+128];
	st.shared.f32 	[%r22], %f28;
	ld.global.f32 	%f29, [%rd10+144];
	st.shared.f32 	[%r24+16], %f29;
	bar.sync 	0;
	ld.shared.f32 	%f30, [%r15];
	ld.shared.f32 	%f31, [%r21];
	fma.rn.f32 	%f32, %f30, %f31, %f24;
	ld.shared.f32 	%f33, [%r25+16];
	fma.rn.f32 	%f34, %f30, %f33, %f26;
	ld.shared.f32 	%f35, [%r15+4];
	ld.shared.f32 	%f36, [%r21+32];
	fma.rn.f32 	%f37, %f35, %f36, %f32;
	ld.shared.f32 	%f38, [%r25+48];
	fma.rn.f32 	%f39, %f35, %f38, %f34;
	bar.sync 	0;
	ld.global.f32 	%f40, [%rd8+24];
	st.shared.f32 	[%r17], %f40;
	ld.global.f32 	%f41, [%rd10+192];
	st.shared.f32 	[%r22], %f41;
	ld.global.f32 	%f42, [%rd10+208];
	st.shared.f32 	[%r24+16], %f42;
	bar.sync 	0;
	ld.shared.f32 	%f43, [%r15];
	ld.shared.f32 	%f44, [%r21];
	fma.rn.f32 	%f45, %f43, %f44, %f37;
	ld.shared.f32 	%f46, [%r25+16];
	fma.rn.f32 	%f47, %f43, %f46, %f39;
	ld.shared.f32 	%f48, [%r15+4];
	ld.shared.f32 	%f49, [%r21+32];
	fma.rn.f32 	%f50, %f48, %f49, %f45;
	ld.shared.f32 	%f51, [%r25+48];
	fma.rn.f32 	%f52, %f48, %f51, %f47;
	bar.sync 	0;
	add.s32 	%r26, %r11, %r9;
	mul.wide.u32 	%rd11, %r26, 4;
	add.s64 	%rd12, %rd4, %rd11;
	st.global.f32 	[%rd12], %f50;
	st.global.f32 	[%rd12+16], %f52;
$L__BB0_2:
	ret;

}


// ===== COMPILED SASS (sm_100) =====

	.target	sm_100

	.elftype	@"ET_EXEC"


//--------------------- .note.nv.tkinfo           --------------------------
	.section	.note.nv.tkinfo,"",@"SHT_NOTE"
	.sectionflags	@"SHF_NOTE_NV_TKINFO"
	.tkinfo
        /*0018*/ 	.word	0x00000002
        /*0030*/ 	.string	""
        /*0030*/ 	.string	"ptxas"
        /*0030*/ 	.string	"Cuda compilation tools, release 13.0, V13.0.88"
        /*0030*/ 	.string	"Build cuda_13.0.r13.0/compiler.36424714_0"
        /*0030*/ 	.string	"-arch sm_100 -m 64 "



//--------------------- .note.nv.cuinfo           --------------------------
	.section	.note.nv.cuinfo,"",@"SHT_NOTE"
	.sectionflags	@"SHF_NOTE_NV_CUINFO"
        /*0018*/ 	.short	0x0002
        /*001a*/ 	.short	0x0064
        /*001c*/ 	.short	0x0082
	.zero		2


//--------------------- .nv.info                  --------------------------
	.section	.nv.info,"",@"SHT_CUDA_INFO"
	.align	4


	//----- nvinfo : EIATTR_REGCOUNT
	.align		4
        /*0000*/ 	.byte	0x04, 0x2f
        /*0002*/ 	.short	(.L_1 - .L_0)
	.align		4
.L_0:
        /*0004*/ 	.word	index@(_Z15matrixMulKernelPfS_S_)
        /*0008*/ 	.word	0x00000020


	//----- nvinfo : EIATTR_FRAME_SIZE
	.align		4
.L_1:
        /*000c*/ 	.byte	0x04, 0x11
        /*000e*/ 	.short	(.L_3 - .L_2)
	.align		4
.L_2:
        /*0010*/ 	.word	index@(_Z15matrixMulKernelPfS_S_)
        /*0014*/ 	.word	0x00000000


	//----- nvinfo : EIATTR_MIN_STACK_SIZE
	.align		4
.L_3:
        /*0018*/ 	.byte	0x04, 0x12
        /*001a*/ 	.short	(.L_5 - .L_4)
	.align		4
.L_4:
        /*001c*/ 	.word	index@(_Z15matrixMulKernelPfS_S_)
        /*0020*/ 	.word	0x00000000
.L_5:


//--------------------- .nv.compat                --------------------------
	.section	.nv.compat,"",@"SHT_CUDA_COMPAT_INFO"
	.align	4
        /*0000*/ 	.byte	0x02, 0x09, 0x00, 0x00, 0x02, 0x02, 0x01, 0x00, 0x02, 0x05, 0x05, 0x00, 0x03, 0x07, 0x01, 0x01
        /*0010*/ 	.byte	0x02, 0x03, 0x00, 0x00, 0x02, 0x06, 0x01, 0x00, 0x04, 0x0b, 0x08, 0x00, 0x09, 0x00, 0x00, 0x00
        /*0020*/ 	.byte	0x00, 0x00, 0x00, 0x00


//--------------------- .nv.info._Z15matrixMulKernelPfS_S_ --------------------------
	.section	.nv.info._Z15matrixMulKernelPfS_S_,"",@"SHT_CUDA_INFO"
	.sectionflags	@""
	.align	4


	//----- nvinfo : EIATTR_CUDA_API_VERSION
	.align		4
        /*0000*/ 	.byte	0x04, 0x37
        /*0002*/ 	.short	(.L_7 - .L_6)
.L_6:
        /*0004*/ 	.word	0x00000082


	//----- nvinfo : EIATTR_KPARAM_INFO
	.align		4
.L_7:
        /*0008*/ 	.byte	0x04, 0x17
        /*000a*/ 	.short	(.L_9 - .L_8)
.L_8:
        /*000c*/ 	.word	0x00000000
        /*0010*/ 	.short	0x0002
        /*0012*/ 	.short	0x0010
        /*0014*/ 	.byte	0x00, 0xf5, 0x21, 0x00


	//----- nvinfo : EIATTR_KPARAM_INFO
	.align		4
.L_9:
        /*0018*/ 	.byte	0x04, 0x17
        /*001a*/ 	.short	(.L_11 - .L_10)
.L_10:
        /*001c*/ 	.word	0x00000000
        /*0020*/ 	.short	0x0001
        /*0022*/ 	.short	0x0008
        /*0024*/ 	.byte	0x00, 0xf5, 0x21, 0x00


	//----- nvinfo : EIATTR_KPARAM_INFO
	.align		4
.L_11:
        /*0028*/ 	.byte	0x04, 0x17
        /*002a*/ 	.short	(.L_13 - .L_12)
.L_12:
        /*002c*/ 	.word	0x00000000
        /*0030*/ 	.short	0x0000
        /*0032*/ 	.short	0x0000
        /*0034*/ 	.byte	0x00, 0xf5, 0x21, 0x00


	//----- nvinfo : EIATTR_SPARSE_MMA_MASK
	.align		4
.L_13:
        /*0038*/ 	.byte	0x03, 0x50
        /*003a*/ 	.short	0x0000


	//----- nvinfo : EIATTR_MAXREG_COUNT
	.align		4
        /*003c*/ 	.byte	0x03, 0x1b
        /*003e*/ 	.short	0x00ff


	//----- nvinfo : EIATTR_NUM_BARRIERS
	.align		4
        /*0040*/ 	.byte	0x02, 0x4c
        /*0042*/ 	.byte	0x01
	.zero		1


	//----- nvinfo : EIATTR_MERCURY_ISA_VERSION
	.align		4
        /*0044*/ 	.byte	0x03, 0x5f
        /*0046*/ 	.short	0x0101


	//----- nvinfo : EIATTR_VRC_CTA_INIT_COUNT
	.align		4
        /*0048*/ 	.byte	0x02, 0x4a
	.zero		1
	.zero		1


	//----- nvinfo : EIATTR_EXIT_INSTR_OFFSETS
	.align		4
        /*004c*/ 	.byte	0x04, 0x1c
        /*004e*/ 	.short	(.L_15 - .L_14)


	//   ....[0]....
.L_14:
        /*0050*/ 	.word	0x00000090


	//   ....[1]....
        /*0054*/ 	.word	0x00000650


	//----- nvinfo : EIATTR_CBANK_PARAM_SIZE
	.align		4
.L_15:
        /*0058*/ 	.byte	0x03, 0x19
        /*005a*/ 	.short	0x0018


	//----- nvinfo : EIATTR_PARAM_CBANK
	.align		4
        /*005c*/ 	.byte	0x04, 0x0a
        /*005e*/ 	.short	(.L_17 - .L_16)
	.align		4
.L_16:
        /*0060*/ 	.word	index@(.nv.constant0._Z15matrixMulKernelPfS_S_)
        /*0064*/ 	.short	0x0380
        /*0066*/ 	.short	0x0018


	//----- nvinfo : EIATTR_SW_WAR
	.align		4
.L_17:
        /*0068*/ 	.byte	0x04, 0x36
        /*006a*/ 	.short	(.L_19 - .L_18)
.L_18:
        /*006c*/ 	.word	0x00000008
.L_19:


//--------------------- .nv.callgraph             --------------------------
	.section	.nv.callgraph,"",@"SHT_CUDA_CALLGRAPH"
	.align	4
	.sectionentsize	8
	.align		4
        /*0000*/ 	.word	0x00000000
	.align		4
        /*0004*/ 	.word	0xffffffff
	.align		4
        /*0008*/ 	.word	0x00000000
	.align		4
        /*000c*/ 	.word	0xfffffffe
	.align		4
        /*0010*/ 	.word	0x00000000
	.align		4
        /*0014*/ 	.word	0xfffffffd
	.align		4
        /*0018*/ 	.word	0x00000000
	.align		4
        /*001c*/ 	.word	0xfffffffc


//--------------------- .text._Z15matrixMulKernelPfS_S_ --------------------------
	.section	.text._Z15matrixMulKernelPfS_S_,"ax",@progbits
	.align	128
        .global         _Z15matrixMulKernelPfS_S_
        .type           _Z15matrixMulKernelPfS_S_,@function
        .size           _Z15matrixMulKernelPfS_S_,(.L_x_1 - _Z15matrixMulKernelPfS_S_)
        .other          _Z15matrixMulKernelPfS_S_,@"STO_CUDA_ENTRY STV_DEFAULT"
_Z15matrixMulKernelPfS_S_:
.text._Z15matrixMulKernelPfS_S_:
[----:B------:R-:W-:Y:S01]  /*0000*/  LDC R1, c[0x0][0x37c] ;  /* 0x0000df00ff017b82 */ /* 0x000fe20000000800 */
[----:B------:R-:W0:Y:S01]  /*0010*/  S2R R27, SR_TID.Y ;  /* 0x00000000001b7919 */ /* 0x000e220000002200 */
[----:B------:R-:W0:Y:S01]  /*0020*/  S2R R0, SR_CTAID.Y ;  /* 0x0000000000007919 */ /* 0x000e220000002600 */
[----:B------:R-:W1:Y:S01]  /*0030*/  S2R R25, SR_TID.X ;  /* 0x0000000000197919 */ /* 0x000e620000002100 */
[----:B------:R-:W1:Y:S01]  /*0040*/  S2R R14, SR_CTAID.X ;  /* 0x00000000000e7919 */ /* 0x000e620000002500 */
[----:B0-----:R-:W-:Y:S02]  /*0050*/  LEA R13, R0, R27, 0x1 ;  /* 0x0000001b000d7211 */ /* 0x001fe400078e08ff */
[----:B-1----:R-:W-:-:S04]  /*0060*/  LEA R0, R14, R25, 0x1 ;  /* 0x000000190e007211 */ /* 0x002fc800078e08ff */
[----:B------:R-:W-:-:S04]  /*0070*/  VIMNMX.U32 R2, PT, PT, R13, R0, !PT ;  /* 0x000000000d027248 */ /* 0x000fc80007fe0000 */
[----:B------:R-:W-:-:S13]  /*0080*/  ISETP.GT.U32.AND P0, PT, R2, 0x7, PT ;  /* 0x000000070200780c */ /* 0x000fda0003f04070 */
[----:B------:R-:W-:Y:S05]  /*0090*/  @P0 EXIT ;  /* 0x000000000000094d */ /* 0x000fea0003800000 */
[----:B------:R-:W0:Y:S01]  /*00a0*/  LDC.64 R8, c[0x0][0x388] ;  /* 0x0000e200ff087b82 */ /* 0x000e220000000a00 */
[----:B------:R-:W1:Y:S01]  /*00b0*/  LDCU.64 UR8, c[0x0][0x358] ;  /* 0x00006b00ff0877ac */ /* 0x000e620008000a00 */
[----:B------:R-:W-:Y:S02]  /*00c0*/  LEA R3, R13, R25, 0x3 ;  /* 0x000000190d037211 */ /* 0x000fe400078e18ff */
[----:B------:R-:W-:-:S04]  /*00d0*/  LEA R5, R27, R0, 0x3 ;  /* 0x000000001b057211 */ /* 0x000fc800078e18ff */
[----:B------:R-:W2:Y:S01]  /*00e0*/  LDC.64 R6, c[0x0][0x390] ;  /* 0x0000e400ff067b82 */ /* 0x000ea20000000a00 */
[----:B0-----:R-:W-:-:S05]  /*00f0*/  IMAD.WIDE.U32 R8, R3, 0x4, R8 ;  /* 0x0000000403087825 */ /* 0x001fca00078e0008 */
[----:B-1----:R-:W3:Y:S01]  /*0100*/  LDG.E R4, desc[UR8][R8.64] ;  /* 0x0000000808047981 */ /* 0x002ee2000c1e1900 */
[----:B--2---:R-:W-:-:S05]  /*0110*/  IMAD.WIDE.U32 R6, R5, 0x4, R6 ;  /* 0x0000000405067825 */ /* 0x004fca00078e0006 */
[----:B------:R-:W2:Y:S04]  /*0120*/  LDG.E R16, desc[UR8][R6.64] ;  /* 0x0000000806107981 */ /* 0x000ea8000c1e1900 */
[----:B------:R-:W4:Y:S01]  /*0130*/  LDG.E R11, desc[UR8][R6.64+0x10] ;  /* 0x00001008060b7981 */ /* 0x000f22000c1e1900 */
[----:B------:R-:W0:Y:S01]  /*0140*/  S2UR UR6, SR_CgaCtaId ;  /* 0x00000000000679c3 */ /* 0x000e220000008800 */
[----:B------:R-:W-:Y:S02]  /*0150*/  UMOV UR4, 0x400 ;  /* 0x0000040000047882 */ /* 0x000fe40000000000 */
[----:B------:R-:W-:-:S04]  /*0160*/  UIADD3 UR5, UPT, UPT, UR4, 0x10, URZ ;  /* 0x0000001004057890 */ /* 0x000fc8000fffe0ff */
[----:B0-----:R-:W-:Y:S02]  /*0170*/  ULEA UR5, UR6, UR5, 0x18 ;  /* 0x0000000506057291 */ /* 0x001fe4000f8ec0ff */
[----:B------:R-:W-:-:S04]  /*0180*/  ULEA UR4, UR6, UR4, 0x18 ;  /* 0x0000000406047291 */ /* 0x000fc8000f8ec0ff */
[----:B------:R-:W-:Y:S02]  /*0190*/  LEA R12, R25, UR5, 0x2 ;  /* 0x00000005190c7c11 */ /* 0x000fe4000f8e10ff */
[C---:B------:R-:W-:Y:S02]  /*01a0*/  LEA R26, R27.reuse, UR4, 0x3 ;  /* 0x000000041b1a7c11 */ /* 0x040fe4000f8e18ff */
[----:B------:R-:W-:Y:S02]  /*01b0*/  LEA R27, R27, R12, 0x5 ;  /* 0x0000000c1b1b7211 */ /* 0x000fe400078e28ff */
[----:B------:R-:W-:Y:S02]  /*01c0*/  LEA R25, R25, R26, 0x2 ;  /* 0x0000001a19197211 */ /* 0x000fe400078e10ff */
[C---:B------:R-:W-:Y:S02]  /*01d0*/  LEA R28, R14.reuse, R27, 0x3 ;  /* 0x0000001b0e1c7211 */ /* 0x040fe400078e18ff */
[----:B------:R-:W-:Y:S01]  /*01e0*/  LEA R14, R14, R12, 0x3 ;  /* 0x0000000c0e0e7211 */ /* 0x000fe200078e18ff */
[----:B---3--:R-:W-:Y:S04]  /*01f0*/  STS [R25], R4 ;  /* 0x0000000419007388 */ /* 0x008fe80000000800 */
[----:B--2---:R-:W-:Y:S04]  /*0200*/  STS [R27], R16 ;  /* 0x000000101b007388 */ /* 0x004fe80000000800 */
[----:B----4-:R-:W-:Y:S01]  /*0210*/  STS [R28+0x10], R11 ;  /* 0x0000100b1c007388 */ /* 0x010fe20000000800 */
[----:B------:R-:W-:Y:S06]  /*0220*/  BAR.SYNC.DEFER_BLOCKING 0x0 ;  /* 0x0000000000007b1d */ /* 0x000fec0000010000 */
[----:B------:R-:W-:Y:S04]  /*0230*/  LDS R19, [R12] ;  /* 0x000000000c137984 */ /* 0x000fe80000000800 */
[----:B------:R-:W-:Y:S04]  /*0240*/  LDS R5, [R14+0x10] ;  /* 0x000010000e057984 */ /* 0x000fe80000000800 */
[----:B------:R-:W-:Y:S04]  /*0250*/  LDS R10, [R12+0x20] ;  /* 0x000020000c0a7984 */ /* 0x000fe80000000800 */
[----:B------:R-:W-:Y:S04]  /*0260*/  LDS R20, [R14+0x30] ;  /* 0x000030000e147984 */ /* 0x000fe80000000800 */
[----:B------:R-:W0:Y:S01]  /*0270*/  LDS.64 R2, [R26] ;  /* 0x000000001a027984 */ /* 0x000e220000000a00 */
[----:B------:R-:W-:Y:S06]  /*0280*/  BAR.SYNC.DEFER_BLOCKING 0x0 ;  /* 0x0000000000007b1d */ /* 0x000fec0000010000 */
[----:B------:R-:W2:Y:S04]  /*0290*/  LDG.E R22, desc[UR8][R8.64+0x8] ;  /* 0x0000080808167981 */ /* 0x000ea8000c1e1900 */
[----:B------:R-:W3:Y:S04]  /*02a0*/  LDG.E R24, desc[UR8][R6.64+0x40] ;  /* 0x0000400806187981 */ /* 0x000ee8000c1e1900 */
[----:B------:R-:W4:Y:S01]  /*02b0*/  LDG.E R21, desc[UR8][R6.64+0x50] ;  /* 0x0000500806157981 */ /* 0x000f22000c1e1900 */
[C---:B0-----:R-:W-:Y:S01]  /*02c0*/  FFMA R11, R2.reuse, R5, RZ ;  /* 0x00000005020b7223 */ /* 0x041fe200000000ff */
[----:B------:R-:W-:-:S02]  /*02d0*/  FFMA R19, R2, R19, RZ ;  /* 0x0000001302137223 */ /* 0x000fc400000000ff */
[----:B--2---:R-:W-:Y:S04]  /*02e0*/  STS [R25], R22 ;  /* 0x0000001619007388 */ /* 0x004fe80000000800 */
[----:B---3--:R-:W-:Y:S04]  /*02f0*/  STS [R27], R24 ;  /* 0x000000181b007388 */ /* 0x008fe80000000800 */
        /* <DEDUP_REMOVED lines=11> */
[-C--:B------:R-:W-:Y:S01]  /*03b0*/  FFMA R19, R10, R3.reuse, R19 ;  /* 0x000000030a137223 */ /* 0x080fe20000000013 */
[----:B------:R-:W-:-:S02]  /*03c0*/  FFMA R20, R20, R3, R11 ;  /* 0x0000000314147223 */ /* 0x000fc4000000000b */
        /* <DEDUP_REMOVED lines=8> */
[----:B------:R-:W1:Y:S01]  /*0450*/  LDS.64 R2, [R26] ;  /* 0x000000001a027984 */ /* 0x000e620000000a00 */
[----:B------:R-:W-:Y:S06]  /*0460*/  BAR.SYNC.DEFER_BLOCKING 0x0 ;  /* 0x0000000000007b1d */ /* 0x000fec0000010000 */
[----:B------:R-:W2:Y:S04]  /*0470*/  LDG.E R8, desc[UR8][R8.64+0x18] ;  /* 0x0000180808087981 */ /* 0x000ea8000c1e1900 */
[----:B------:R-:W3:Y:S04]  /*0480*/  LDG.E R10, desc[UR8][R6.64+0xc0] ;  /* 0x0000c008060a7981 */ /* 0x000ee8000c1e1900 */
[----:B------:R-:W4:Y:S01]  /*0490*/  LDG.E R7, desc[UR8][R6.64+0xd0] ;  /* 0x0000d00806077981 */ /* 0x000f22000c1e1900 */
[C---:B0-----:R-:W-:Y:S01]  /*04a0*/  FFMA R15, R4.reuse, R15, R19 ;  /* 0x0000000f040f7223 */ /* 0x041fe20000000013 */
[----:B------:R-:W-:-:S03]  /*04b0*/  FFMA R17, R4, R17, R20 ;  /* 0x0000001104117223 */ /* 0x000fc60000000014 */
[-C--:B------:R-:W-:Y:S01]  /*04c0*/  FFMA R15, R16, R5.reuse, R15 ;  /* 0x00000005100f7223 */ /* 0x080fe2000000000f */
[----:B------:R-:W-:-:S03]  /*04d0*/  FFMA R18, R18, R5, R17 ;  /* 0x0000000512127223 */ /* 0x000fc60000000011 */
[C---:B-1----:R-:W-:Y:S01]  /*04e0*/  FFMA R15, R2.reuse, R21, R15 ;  /* 0x00000015020f7223 */ /* 0x042fe2000000000f */
[----:B------:R-:W-:-:S03]  /*04f0*/  FFMA R23, R2, R23, R18 ;  /* 0x0000001702177223 */ /* 0x000fc60000000012 */
[-C--:B------:R-:W-:Y:S01]  /*0500*/  FFMA R15, R22, R3.reuse, R15 ;  /* 0x00000003160f7223 */ /* 0x080fe2000000000f */
[----:B------:R-:W-:Y:S01]  /*0510*/  FFMA R24, R24, R3, R23 ;  /* 0x0000000318187223 */ /* 0x000fe20000000017 */
[----:B------:R-:W-:Y:S01]  /*0520*/  LEA R13, R13, R0, 0x3 ;  /* 0x000000000d0d7211 */ /* 0x000fe200078e18ff */
[----:B--2---:R0:W-:Y:S04]  /*0530*/  STS [R25], R8 ;  /* 0x0000000819007388 */ /* 0x0041e80000000800 */
[----:B---3--:R-:W-:Y:S01]  /*0540*/  STS [R27], R10 ;  /* 0x0000000a1b007388 */ /* 0x008fe20000000800 */
[----:B0-----:R-:W0:Y:S03]  /*0550*/  LDC.64 R8, c[0x0][0x380] ;  /* 0x0000e000ff087b82 */ /* 0x001e260000000a00 */
[----:B----4-:R-:W-:Y:S05]  /*0560*/  STS [R28+0x10], R7 ;  /* 0x000010071c007388 */ /* 0x010fea0000000800 */
[----:B------:R-:W-:Y:S06]  /*0570*/  BAR.SYNC.DEFER_BLOCKING 0x0 ;  /* 0x0000000000007b1d */ /* 0x000fec0000010000 */
[----:B------:R-:W-:Y:S04]  /*0580*/  LDS R29, [R12] ;  /* 0x000000000c1d7984 */ /* 0x000fe80000000800 */
[----:B------:R-:W1:Y:S04]  /*0590*/  LDS.64 R10, [R26] ;  /* 0x000000001a0a7984 */ /* 0x000e680000000a00 */
[----:B------:R-:W2:Y:S04]  /*05a0*/  LDS R25, [R14+0x10] ;  /* 0x000010000e197984 */ /* 0x000ea80000000800 */
[----:B------:R-:W3:Y:S04]  /*05b0*/  LDS R12, [R12+0x20] ;  /* 0x000020000c0c7984 */ /* 0x000ee80000000800 */
[----:B------:R-:W4:Y:S01]  /*05c0*/  LDS R14, [R14+0x30] ;  /* 0x000030000e0e7984 */ /* 0x000f220000000800 */
[----:B0-----:R-:W-:-:S04]  /*05d0*/  IMAD.WIDE.U32 R8, R13, 0x4, R8 ;  /* 0x000000040d087825 */ /* 0x001fc800078e0008 */
[C---:B-1----:R-:W-:Y:S01]  /*05e0*/  FFMA R15, R10.reuse, R29, R15 ;  /* 0x0000001d0a0f7223 */ /* 0x042fe2000000000f */
[----:B--2---:R-:W-:-:S03]  /*05f0*/  FFMA R25, R10, R25, R24 ;  /* 0x000000190a197223 */ /* 0x004fc60000000018 */
[-C--:B---3--:R-:W-:Y:S01]  /*0600*/  FFMA R15, R12, R11.reuse, R15 ;  /* 0x0000000b0c0f7223 */ /* 0x088fe2000000000f */
[----:B------:R-:W-:Y:S01]  /*0610*/  BAR.SYNC.DEFER_BLOCKING 0x0 ;  /* 0x0000000000007b1d */ /* 0x000fe20000010000 */
[----:B----4-:R-:W-:-:S05]  /*0620*/  FFMA R25, R14, R11, R25 ;  /* 0x0000000b0e197223 */ /* 0x010fca0000000019 */
[----:B------:R-:W-:Y:S04]  /*0630*/  STG.E desc[UR8][R8.64], R15 ;  /* 0x0000000f08007986 */ /* 0x000fe8000c101908 */
[----:B------:R-:W-:Y:S01]  /*0640*/  STG.E desc[UR8][R8.64+0x10], R25 ;  /* 0x0000101908007986 */ /* 0x000fe2000c101908 */
[----:B------:R-:W-:Y:S05]  /*0650*/  EXIT ;  /* 0x000000000000794d */ /* 0x000fea0003800000 */
.L_x_0:
[----:B------:R-:W-:-:S00]  /*0660*/  BRA `(.L_x_0) ;  /* 0xfffffffc00fc7947 */ /* 0x000fc0000383ffff */
[----:B------:R-:W-:-:S00]  /*0670*/  NOP ;  /* 0x0000000000007918 */ /* 0x000fc00000000000 */
        /* <DEDUP_REMOVED lines=8> */
.L_x_1:


//--------------------- .nv.shared._Z15matrixMulKernelPfS_S_ --------------------------
	.section	.nv.shared._Z15matrixMulKernelPfS_S_,"aw",@nobits
	.sectionflags	@""
	.align	4
.nv.shared._Z15matrixMulKernelPfS_S_:
	.zero		1104


//--------------------- .nv.shared.reserved.0     --------------------------
	.section	.nv.shared.reserved.0,"aw",@nobits
	.weak		__nv_reservedSMEM_offset_0_alias
	.size		__nv_reservedSMEM_offset_0_alias, 0, 64
	.other		__nv_reservedSMEM_offset_0_alias,@"STO_CUDA_RESERVED_SHARED STV_DEFAULT"
__nv_reservedSMEM_offset_0_alias:
	.zero		0
	.zero		64


//--------------------- .nv.constant0._Z15matrixMulKernelPfS_S_ --------------------------
	.section	.nv.constant0._Z15matrixMulKernelPfS_S_,"a",@progbits
	.sectionflags	@""
	.align	4
.nv.constant0._Z15matrixMulKernelPfS_S_:
	.zero		920


//--------------------- SYMBOLS --------------------------

	.type		.nv.reservedSmem.offset0,@object
	.size		.nv.reservedSmem.offset0,0x4
	.type		.nv.reservedSmem.cap,@object
	.size		.nv.reservedSmem.cap,0x4
